//
// Generated by NVIDIA NVVM Compiler
//
// Compiler Build ID: CL-36424714
// Cuda compilation tools, release 13.0, V13.0.88
// Based on NVVM 20.0.0
//

.version 9.0
.target sm_100
.address_size 64

	// .globl	_Z3addlPfS_

.visible .entry _Z3addlPfS_(
	.param .u64 _Z3addlPfS__param_0,
	.param .u64 .ptr .align 1 _Z3addlPfS__param_1,
	.param .u64 .ptr .align 1 _Z3addlPfS__param_2
)
{
	.reg .pred 	%p<3>;
	.reg .b32 	%r<14>;
	.reg .b32 	%f<25>;
	.reg .b64 	%rd<13>;

	ld.param.u64 	%rd6, [_Z3addlPfS__param_0];
	ld.param.u64 	%rd7, [_Z3addlPfS__param_1];
	ld.param.u64 	%rd8, [_Z3addlPfS__param_2];
	mov.u32 	%r6, %ctaid.x;
	mov.u32 	%r1, %ntid.x;
	mov.u32 	%r7, %tid.x;
	mad.lo.s32 	%r13, %r6, %r1, %r7;
	cvt.s64.s32 	%rd12, %r13;
	setp.le.s64 	%p1, %rd6, %rd12;
	@%p1 bra 	$L__BB0_3;
	mov.u32 	%r8, %nctaid.x;
	mul.lo.s32 	%r3, %r1, %r8;
	cvta.to.global.u64 	%rd2, %rd7;
	cvta.to.global.u64 	%rd3, %rd8;
$L__BB0_2:
	shl.b64 	%rd9, %rd12, 2;
	add.s64 	%rd10, %rd2, %rd9;
	ld.global.f32 	%f1, [%rd10];
	add.s64 	%rd11, %rd3, %rd9;
	ld.global.f32 	%f2, [%rd11];
	fma.rn.f32 	%f3, %f1, 0f3BBB989D, 0f3F000000;
	cvt.sat.f32.f32 	%f4, %f3;
	mov.f32 	%f5, 0f4B400001;
	mov.f32 	%f6, 0f437C0000;
	fma.rm.f32 	%f7, %f4, %f6, %f5;
	add.f32 	%f8, %f7, 0fCB40007F;
	neg.f32 	%f9, %f8;
	fma.rn.f32 	%f10, %f1, 0f3FB8AA3B, %f9;
	fma.rn.f32 	%f11, %f1, 0f32A57060, %f10;
	mov.b32 	%r9, %f7;
	shl.b32 	%r10, %r9, 23;
	mov.b32 	%f12, %r10;
	ex2.approx.ftz.f32 	%f13, %f11;
	fma.rn.f32 	%f14, %f2, 0f3BBB989D, 0f3F000000;
	cvt.sat.f32.f32 	%f15, %f14;
	fma.rm.f32 	%f16, %f15, %f6, %f5;
	add.f32 	%f17, %f16, 0fCB40007F;
	neg.f32 	%f18, %f17;
	fma.rn.f32 	%f19, %f2, 0f3FB8AA3B, %f18;
	fma.rn.f32 	%f20, %f2, 0f32A57060, %f19;
	mov.b32 	%r11, %f16;
	shl.b32 	%r12, %r11, 23;
	mov.b32 	%f21, %r12;
	ex2.approx.ftz.f32 	%f22, %f20;
	mul.f32 	%f23, %f22, %f21;
	fma.rn.f32 	%f24, %f13, %f12, %f23;
	st.global.f32 	[%rd11], %f24;
	add.s32 	%r13, %r13, %r3;
	cvt.s64.s32 	%rd12, %r13;
	setp.gt.s64 	%p2, %rd6, %rd12;
	@%p2 bra 	$L__BB0_2;
$L__BB0_3:
	ret;

}


// ===== COMPILED SASS (sm_100) =====

	.target	sm_100

	.elftype	@"ET_EXEC"


//--------------------- .note.nv.tkinfo           --------------------------
	.section	.note.nv.tkinfo,"",@"SHT_NOTE"
	.sectionflags	@"SHF_NOTE_NV_TKINFO"
	.tkinfo
        /*0018*/ 	.word	0x00000002
        /*0030*/ 	.string	""
        /*0030*/ 	.string	"ptxas"
        /*0030*/ 	.string	"Cuda compilation tools, release 13.0, V13.0.88"
        /*0030*/ 	.string	"Build cuda_13.0.r13.0/compiler.36424714_0"
        /*0030*/ 	.string	"-arch sm_100 -m 64 "



//--------------------- .note.nv.cuinfo           --------------------------
	.section	.note.nv.cuinfo,"",@"SHT_NOTE"
	.sectionflags	@"SHF_NOTE_NV_CUINFO"
        /*0018*/ 	.short	0x0002
        /*001a*/ 	.short	0x0064
        /*001c*/ 	.short	0x0082
	.zero		2


//--------------------- .nv.info                  --------------------------
	.section	.nv.info,"",@"SHT_CUDA_INFO"
	.align	4


	//----- nvinfo : EIATTR_REGCOUNT
	.align		4
        /*0000*/ 	.byte	0x04, 0x2f
        /*0002*/ 	.short	(.L_1 - .L_0)
	.align		4
.L_0:
        /*0004*/ 	.word	index@(_Z3addlPfS_)
        /*0008*/ 	.word	0x00000010


	//----- nvinfo : EIATTR_FRAME_SIZE
	.align		4
.L_1:
        /*000c*/ 	.byte	0x04, 0x11
        /*000e*/ 	.short	(.L_3 - .L_2)
	.align		4
.L_2:
        /*0010*/ 	.word	index@(_Z3addlPfS_)
        /*0014*/ 	.word	0x00000000


	//----- nvinfo : EIATTR_MIN_STACK_SIZE
	.align		4
.L_3:
        /*0018*/ 	.byte	0x04, 0x12
        /*001a*/ 	.short	(.L_5 - .L_4)
	.align		4
.L_4:
        /*001c*/ 	.word	index@(_Z3addlPfS_)
        /*0020*/ 	.word	0x00000000
.L_5:


//--------------------- .nv.compat                --------------------------
	.section	.nv.compat,"",@"SHT_CUDA_COMPAT_INFO"
	.align	4
        /*0000*/ 	.byte	0x02, 0x09, 0x00, 0x00, 0x02, 0x02, 0x01, 0x00, 0x02, 0x05, 0x05, 0x00, 0x03, 0x07, 0x01, 0x01
        /*0010*/ 	.byte	0x02, 0x03, 0x00, 0x00, 0x02, 0x06, 0x01, 0x00, 0x04, 0x0b, 0x08, 0x00, 0x09, 0x00, 0x00, 0x00
        /*0020*/ 	.byte	0x00, 0x00, 0x00, 0x00


//--------------------- .nv.info._Z3addlPfS_      --------------------------
	.section	.nv.info._Z3addlPfS_,"",@"SHT_CUDA_INFO"
	.sectionflags	@""
	.align	4


	//----- nvinfo : EIATTR_CUDA_API_VERSION
	.align		4
        /*0000*/ 	.byte	0x04, 0x37
        /*0002*/ 	.short	(.L_7 - .L_6)
.L_6:
        /*0004*/ 	.word	0x00000082


	//----- nvinfo : EIATTR_KPARAM_INFO
	.align		4
.L_7:
        /*0008*/ 	.byte	0x04, 0x17
        /*000a*/ 	.short	(.L_9 - .L_8)
.L_8:
        /*000c*/ 	.word	0x00000000
        /*0010*/ 	.short	0x0002
        /*0012*/ 	.short	0x0010
        /*0014*/ 	.byte	0x00, 0xf5, 0x21, 0x00


	//----- nvinfo : EIATTR_KPARAM_INFO
	.align		4
.L_9:
        /*0018*/ 	.byte	0x04, 0x17
        /*001a*/ 	.short	(.L_11 - .L_10)
.L_10:
        /*001c*/ 	.word	0x00000000
        /*0020*/ 	.short	0x0001
        /*0022*/ 	.short	0x0008
        /*0024*/ 	.byte	0x00, 0xf5, 0x21, 0x00


	//----- nvinfo : EIATTR_KPARAM_INFO
	.align		4
.L_11:
        /*0028*/ 	.byte	0x04, 0x17
        /*002a*/ 	.short	(.L_13 - .L_12)
.L_12:
        /*002c*/ 	.word	0x00000000
        /*0030*/ 	.short	0x0000
        /*0032*/ 	.short	0x0000
        /*0034*/ 	.byte	0x00, 0xf0, 0x21, 0x00


	//----- nvinfo : EIATTR_SPARSE_MMA_MASK
	.align		4
.L_13:
        /*0038*/ 	.byte	0x03, 0x50
        /*003a*/ 	.short	0x0000


	//----- nvinfo : EIATTR_MAXREG_COUNT
	.align		4
        /*003c*/ 	.byte	0x03, 0x1b
        /*003e*/ 	.short	0x00ff


	//----- nvinfo : EIATTR_MERCURY_ISA_VERSION
	.align		4
        /*0040*/ 	.byte	0x03, 0x5f
        /*0042*/ 	.short	0x0101


	//----- nvinfo : EIATTR_VRC_CTA_INIT_COUNT
	.align		4
        /*0044*/ 	.byte	0x02, 0x4a
	.zero		1
	.zero		1


	//----- nvinfo : EIATTR_EXIT_INSTR_OFFSETS
	.align		4
        /*0048*/ 	.byte	0x04, 0x1c
        /*004a*/ 	.short	(.L_15 - .L_14)


	//   ....[0]....
.L_14:
        /*004c*/ 	.word	0x00000090


	//   ....[1]....
        /*0050*/ 	.word	0x00000320


	//----- nvinfo : EIATTR_CRS_STACK_SIZE
	.align		4
.L_15:
        /*0054*/ 	.byte	0x04, 0x1e
        /*0056*/ 	.short	(.L_17 - .L_16)
.L_16:
        /*0058*/ 	.word	0x00000000


	//----- nvinfo : EIATTR_CBANK_PARAM_SIZE
	.align		4
.L_17:
        /*005c*/ 	.byte	0x03, 0x19
        /*005e*/ 	.short	0x0018


	//----- nvinfo : EIATTR_PARAM_CBANK
	.align		4
        /*0060*/ 	.byte	0x04, 0x0a
        /*0062*/ 	.short	(.L_19 - .L_18)
	.align		4
.L_18:
        /*0064*/ 	.word	index@(.nv.constant0._Z3addlPfS_)
        /*0068*/ 	.short	0x0380
        /*006a*/ 	.short	0x0018


	//----- nvinfo : EIATTR_SW_WAR
	.align		4
.L_19:
        /*006c*/ 	.byte	0x04, 0x36
        /*006e*/ 	.short	(.L_21 - .L_20)
.L_20:
        /*0070*/ 	.word	0x00000008
.L_21:


//--------------------- .nv.callgraph             --------------------------
	.section	.nv.callgraph,"",@"SHT_CUDA_CALLGRAPH"
	.align	4
	.sectionentsize	8
	.align		4
        /*0000*/ 	.word	0x00000000
	.align		4
        /*0004*/ 	.word	0xffffffff
	.align		4
        /*0008*/ 	.word	0x00000000
	.align		4
        /*000c*/ 	.word	0xfffffffe
	.align		4
        /*0010*/ 	.word	0x00000000
	.align		4
        /*0014*/ 	.word	0xfffffffd
	.align		4
        /*0018*/ 	.word	0x00000000
	.align		4
        /*001c*/ 	.word	0xfffffffc


//--------------------- .text._Z3addlPfS_         --------------------------
	.section	.text._Z3addlPfS_,"ax",@progbits
	.align	128
        .global         _Z3addlPfS_
        .type           _Z3addlPfS_,@function
        .size           _Z3addlPfS_,(.L_x_2 - _Z3addlPfS_)
        .other          _Z3addlPfS_,@"STO_CUDA_ENTRY STV_DEFAULT"
_Z3addlPfS_:
.text._Z3addlPfS_:
[----:B------:R-:W-:Y:S01]  /*0000*/  LDC R1, c[0x0][0x37c] ;  /* 0x0000df00ff017b82 */ /* 0x000fe20000000800 */
[----:B------:R-:W0:Y:S07]  /*0010*/  S2R R0, SR_TID.X ;  /* 0x0000000000007919 */ /* 0x000e2e0000002100 */
[----:B------:R-:W0:Y:S01]  /*0020*/  S2UR UR4, SR_CTAID.X ;  /* 0x00000000000479c3 */ /* 0x000e220000002500 */
[----:B------:R-:W1:Y:S07]  /*0030*/  LDCU.64 UR8, c[0x0][0x380] ;  /* 0x00007000ff0877ac */ /* 0x000e6e0008000a00 */
[----:B------:R-:W0:Y:S02]  /*0040*/  LDC R5, c[0x0][0x360] ;  /* 0x0000d800ff057b82 */ /* 0x000e240000000800 */
[----:B0-----:R-:W-:-:S05]  /*0050*/  IMAD R0, R5, UR4, R0 ;  /* 0x0000000405007c24 */ /* 0x001fca000f8e0200 */
[----:B-1----:R-:W-:Y:S02]  /*0060*/  ISETP.GE.U32.AND P0, PT, R0, UR8, PT ;  /* 0x0000000800007c0c */ /* 0x002fe4000bf06070 */
[----:B------:R-:W-:-:S04]  /*0070*/  SHF.R.S32.HI R2, RZ, 0x1f, R0 ;  /* 0x0000001fff027819 */ /* 0x000fc80000011400 */
[----:B------:R-:W-:-:S13]  /*0080*/  ISETP.GE.AND.EX P0, PT, R2, UR9, PT, P0 ;  /* 0x0000000902007c0c */ /* 0x000fda000bf06300 */
[----:B------:R-:W-:Y:S05]  /*0090*/  @P0 EXIT ;  /* 0x000000000000094d */ /* 0x000fea0003800000 */
[----:B------:R-:W0:Y:S01]  /*00a0*/  LDCU UR4, c[0x0][0x370] ;  /* 0x00006e00ff0477ac */ /* 0x000e220008000800 */
[----:B------:R-:W-:Y:S02]  /*00b0*/  MOV R13, R2 ;  /* 0x00000002000d7202 */ /* 0x000fe40000000f00 */
[----:B------:R-:W-:Y:S01]  /*00c0*/  MOV R4, R0 ;  /* 0x0000000000047202 */ /* 0x000fe20000000f00 */
[----:B------:R-:W1:Y:S01]  /*00d0*/  LDCU.64 UR6, c[0x0][0x358] ;  /* 0x00006b00ff0677ac */ /* 0x000e620008000a00 */
[----:B------:R-:W2:Y:S01]  /*00e0*/  LDCU.64 UR10, c[0x0][0x388] ;  /* 0x00007100ff0a77ac */ /* 0x000ea20008000a00 */
[----:B------:R-:W3:Y:S01]  /*00f0*/  LDCU.64 UR12, c[0x0][0x390] ;  /* 0x00007200ff0c77ac */ /* 0x000ee20008000a00 */
[----:B0-----:R-:W-:-:S07]  /*0100*/  IMAD R5, R5, UR4, RZ ;  /* 0x0000000405057c24 */ /* 0x001fce000f8e02ff */
.L_x_0:
[C---:B------:R-:W-:Y:S01]  /*0110*/  IMAD.SHL.U32 R6, R4.reuse, 0x4, RZ ;  /* 0x0000000404067824 */ /* 0x040fe200078e00ff */
[----:B------:R-:W-:-:S04]  /*0120*/  SHF.L.U64.HI R4, R4, 0x2, R13 ;  /* 0x0000000204047819 */ /* 0x000fc8000001020d */
[C---:B0--3--:R-:W-:Y:S02]  /*0130*/  IADD3 R2, P1, PT, R6.reuse, UR12, RZ ;  /* 0x0000000c06027c10 */ /* 0x049fe4000ff3e0ff */
[----:B--2---:R-:W-:Y:S02]  /*0140*/  IADD3 R6, P0, PT, R6, UR10, RZ ;  /* 0x0000000a06067c10 */ /* 0x004fe4000ff1e0ff */
[C---:B------:R-:W-:Y:S02]  /*0150*/  IADD3.X R3, PT, PT, R4.reuse, UR13, RZ, P1, !PT ;  /* 0x0000000d04037c10 */ /* 0x040fe40008ffe4ff */
[----:B------:R-:W-:-:S03]  /*0160*/  IADD3.X R7, PT, PT, R4, UR11, RZ, P0, !PT ;  /* 0x0000000b04077c10 */ /* 0x000fc600087fe4ff */
[----:B-1----:R-:W2:Y:S04]  /*0170*/  LDG.E R4, desc[UR6][R2.64] ;  /* 0x0000000602047981 */ /* 0x002ea8000c1e1900 */
[----:B------:R-:W3:Y:S01]  /*0180*/  LDG.E R6, desc[UR6][R6.64] ;  /* 0x0000000606067981 */ /* 0x000ee2000c1e1900 */
[----:B------:R-:W-:Y:S02]  /*0190*/  HFMA2 R9, -RZ, RZ, 0.96630859375, -0.0022525787353515625 ;  /* 0x3bbb989dff097431 */ /* 0x000fe400000001ff */
[----:B------:R-:W-:-:S03]  /*01a0*/  IMAD.MOV.U32 R11, RZ, RZ, 0x437c0000 ;  /* 0x437c0000ff0b7424 */ /* 0x000fc600078e00ff */
[----:B--2---:R-:W-:-:S04]  /*01b0*/  FFMA.SAT R8, R4, R9, 0.5 ;  /* 0x3f00000004087423 */ /* 0x004fc80000002009 */
[----:B------:R-:W-:Y:S01]  /*01c0*/  FFMA.RM R10, R8, R11, 12582913 ;  /* 0x4b400001080a7423 */ /* 0x000fe2000000400b */
[----:B---3--:R-:W-:-:S03]  /*01d0*/  FFMA.SAT R8, R6, R9, 0.5 ;  /* 0x3f00000006087423 */ /* 0x008fc60000002009 */
[----:B------:R-:W-:Y:S01]  /*01e0*/  FADD R9, R10, -12583039 ;  /* 0xcb40007f0a097421 */ /* 0x000fe20000000000 */
[----:B------:R-:W-:Y:S01]  /*01f0*/  FFMA.RM R8, R8, R11, 12582913 ;  /* 0x4b40000108087423 */ /* 0x000fe2000000400b */
[----:B------:R-:W-:Y:S02]  /*0200*/  SHF.L.U32 R10, R10, 0x17, RZ ;  /* 0x000000170a0a7819 */ /* 0x000fe400000006ff */
[----:B------:R-:W-:Y:S01]  /*0210*/  FFMA R11, R4, 1.4426950216293334961, -R9 ;  /* 0x3fb8aa3b040b7823 */ /* 0x000fe20000000809 */
[C---:B------:R-:W-:Y:S01]  /*0220*/  FADD R9, R8.reuse, -12583039 ;  /* 0xcb40007f08097421 */ /* 0x040fe20000000000 */
[----:B------:R-:W-:Y:S02]  /*0230*/  IMAD.SHL.U32 R8, R8, 0x800000, RZ ;  /* 0x0080000008087824 */ /* 0x000fe400078e00ff */
[----:B------:R-:W-:Y:S01]  /*0240*/  FFMA R11, R4, 1.925963033500011079e-08, R11 ;  /* 0x32a57060040b7823 */ /* 0x000fe2000000000b */
[----:B------:R-:W-:Y:S01]  /*0250*/  FFMA R9, R6, 1.4426950216293334961, -R9 ;  /* 0x3fb8aa3b06097823 */ /* 0x000fe20000000809 */
[----:B------:R-:W-:-:S03]  /*0260*/  IADD3 R4, PT, PT, R5, R0, RZ ;  /* 0x0000000005047210 */ /* 0x000fc60007ffe0ff */
[----:B------:R-:W-:Y:S01]  /*0270*/  FFMA R9, R6, 1.925963033500011079e-08, R9 ;  /* 0x32a5706006097823 */ /* 0x000fe20000000009 */
[----:B------:R-:W0:Y:S01]  /*0280*/  MUFU.EX2 R11, R11 ;  /* 0x0000000b000b7308 */ /* 0x000e220000000800 */
[----:B------:R-:W-:Y:S02]  /*0290*/  ISETP.GE.U32.AND P0, PT, R4, UR8, PT ;  /* 0x0000000804007c0c */ /* 0x000fe4000bf06070 */
[----:B------:R-:W-:Y:S02]  /*02a0*/  SHF.R.S32.HI R13, RZ, 0x1f, R4 ;  /* 0x0000001fff0d7819 */ /* 0x000fe40000011404 */
[----:B------:R-:W-:Y:S02]  /*02b0*/  MOV R0, R4 ;  /* 0x0000000400007202 */ /* 0x000fe40000000f00 */
[----:B------:R-:W-:Y:S01]  /*02c0*/  ISETP.GE.AND.EX P0, PT, R13, UR9, PT, P0 ;  /* 0x000000090d007c0c */ /* 0x000fe2000bf06300 */
[----:B------:R-:W1:Y:S01]  /*02d0*/  MUFU.EX2 R9, R9 ;  /* 0x0000000900097308 */ /* 0x000e620000000800 */
[----:B0-----:R-:W-:-:S04]  /*02e0*/  FMUL R7, R10, R11 ;  /* 0x0000000b0a077220 */ /* 0x001fc80000400000 */
[----:B-1----:R-:W-:-:S05]  /*02f0*/  FFMA R7, R8, R9, R7 ;  /* 0x0000000908077223 */ /* 0x002fca0000000007 */
[----:B------:R0:W-:Y:S02]  /*0300*/  STG.E desc[UR6][R2.64], R7 ;  /* 0x0000000702007986 */ /* 0x0001e4000c101906 */
[----:B------:R-:W-:Y:S05]  /*0310*/  @!P0 BRA `(.L_x_0) ;  /* 0xfffffffc007c8947 */ /* 0x000fea000383ffff */
[----:B------:R-:W-:Y:S05]  /*0320*/  EXIT ;  /* 0x000000000000794d */ /* 0x000fea0003800000 */
.L_x_1:
[----:B------:R-:W-:-:S00]  /*0330*/  BRA `(.L_x_1) ;  /* 0xfffffffc00fc7947 */ /* 0x000fc0000383ffff */
[----:B------:R-:W-:-:S00]  /*0340*/  NOP ;  /* 0x0000000000007918 */ /* 0x000fc00000000000 */
        /* <DEDUP_REMOVED lines=11> */
.L_x_2:


//--------------------- .nv.shared.reserved.0     --------------------------
	.section	.nv.shared.reserved.0,"aw",@nobits
	.weak		__nv_reservedSMEM_offset_0_alias
	.size		__nv_reservedSMEM_offset_0_alias, 0, 64
	.other		__nv_reservedSMEM_offset_0_alias,@"STO_CUDA_RESERVED_SHARED STV_DEFAULT"
__nv_reservedSMEM_offset_0_alias:
	.zero		0
	.zero		64


//--------------------- .nv.constant0._Z3addlPfS_ --------------------------
	.section	.nv.constant0._Z3addlPfS_,"a",@progbits
	.sectionflags	@""
	.align	4
.nv.constant0._Z3addlPfS_:
	.zero		920


//--------------------- SYMBOLS --------------------------

	.type		.nv.reservedSmem.offset0,@object
	.size		.nv.reservedSmem.offset0,0x4
